	.headerflags	@"EF_CUDA_TEXMODE_UNIFIED EF_CUDA_64BIT_ADDRESS EF_CUDA_ACCELERATORS EF_CUDA_SM90 EF_CUDA_VIRTUAL_SM(EF_CUDA_SM90)"
	.elftype	@"ET_EXEC"


//--------------------- .nv.info                  --------------------------
	.section	.nv.info,"",@"SHT_CUDA_INFO"
	.align	4


	//----- nvinfo : EIATTR_REGCOUNT
	.align		4
        /*0000*/ 	.byte	0x04, 0x2f
        /*0002*/ 	.short	(.L_1 - .L_0)
	.align		4
.L_0:
        /*0004*/ 	.word	index@(triton_poi_fused_add_div_mul_sub_20)
        /*0008*/ 	.word	0x0000001e


	//----- nvinfo : EIATTR_MIN_STACK_SIZE
	.align		4
.L_1:
        /*000c*/ 	.byte	0x04, 0x12
        /*000e*/ 	.short	(.L_3 - .L_2)
	.align		4
.L_2:
        /*0010*/ 	.word	index@(triton_poi_fused_add_div_mul_sub_20)
        /*0014*/ 	.word	0x00000000


	//----- nvinfo : EIATTR_FRAME_SIZE
	.align		4
.L_3:
        /*0018*/ 	.byte	0x04, 0x11
        /*001a*/ 	.short	(.L_5 - .L_4)
	.align		4
.L_4:
        /*001c*/ 	.word	index@(triton_poi_fused_add_div_mul_sub_20)
        /*0020*/ 	.word	0x00000000


	//----- nvinfo : EIATTR_MIN_STACK_SIZE
	.align		4
.L_5:
        /*0024*/ 	.byte	0x04, 0x12
        /*0026*/ 	.short	(.L_7 - .L_6)
	.align		4
.L_6:
        /*0028*/ 	.word	index@(triton_poi_fused_add_div_mul_sub_20)
        /*002c*/ 	.word	0x00000000
.L_7:


//--------------------- .nv.info.triton_poi_fused_add_div_mul_sub_20 --------------------------
	.section	.nv.info.triton_poi_fused_add_div_mul_sub_20,"",@"SHT_CUDA_INFO"
	.sectionflags	@""
	.align	4


	//----- nvinfo : EIATTR_CUDA_API_VERSION
	.align		4
        /*0000*/ 	.byte	0x04, 0x37
        /*0002*/ 	.short	(.L_9 - .L_8)
.L_8:
        /*0004*/ 	.word	0x0000007c


	//----- nvinfo : EIATTR_KPARAM_INFO
	.align		4
.L_9:
        /*0008*/ 	.byte	0x04, 0x17
        /*000a*/ 	.short	(.L_11 - .L_10)
.L_10:
        /*000c*/ 	.word	0x00000000
        /*0010*/ 	.short	0x0007
        /*0012*/ 	.short	0x0034
        /*0014*/ 	.byte	0x00, 0xf0, 0x11, 0x00


	//----- nvinfo : EIATTR_KPARAM_INFO
	.align		4
.L_11:
        /*0018*/ 	.byte	0x04, 0x17
        /*001a*/ 	.short	(.L_13 - .L_12)
.L_12:
        /*001c*/ 	.word	0x00000000
        /*0020*/ 	.short	0x0006
        /*0022*/ 	.short	0x0030
        /*0024*/ 	.byte	0x00, 0xf0, 0x11, 0x00


	//----- nvinfo : EIATTR_KPARAM_INFO
	.align		4
.L_13:
        /*0028*/ 	.byte	0x04, 0x17
        /*002a*/ 	.short	(.L_15 - .L_14)
.L_14:
        /*002c*/ 	.word	0x00000000
        /*0030*/ 	.short	0x0005
        /*0032*/ 	.short	0x0028
        /*0034*/ 	.byte	0x00, 0xf4, 0x21, 0x00


	//----- nvinfo : EIATTR_KPARAM_INFO
	.align		4
.L_15:
        /*0038*/ 	.byte	0x04, 0x17
        /*003a*/ 	.short	(.L_17 - .L_16)
.L_16:
        /*003c*/ 	.word	0x00000000
        /*0040*/ 	.short	0x0004
        /*0042*/ 	.short	0x0020
        /*0044*/ 	.byte	0x00, 0xf4, 0x21, 0x00


	//----- nvinfo : EIATTR_KPARAM_INFO
	.align		4
.L_17:
        /*0048*/ 	.byte	0x04, 0x17
        /*004a*/ 	.short	(.L_19 - .L_18)
.L_18:
        /*004c*/ 	.word	0x00000000
        /*0050*/ 	.short	0x0003
        /*0052*/ 	.short	0x0018
        /*0054*/ 	.byte	0x00, 0xf4, 0x21, 0x00


	//----- nvinfo : EIATTR_KPARAM_INFO
	.align		4
.L_19:
        /*0058*/ 	.byte	0x04, 0x17
        /*005a*/ 	.short	(.L_21 - .L_20)
.L_20:
        /*005c*/ 	.word	0x00000000
        /*0060*/ 	.short	0x0002
        /*0062*/ 	.short	0x0010
        /*0064*/ 	.byte	0x00, 0xf4, 0x21, 0x00


	//----- nvinfo : EIATTR_KPARAM_INFO
	.align		4
.L_21:
        /*0068*/ 	.byte	0x04, 0x17
        /*006a*/ 	.short	(.L_23 - .L_22)
.L_22:
        /*006c*/ 	.word	0x00000000
        /*0070*/ 	.short	0x0001
        /*0072*/ 	.short	0x0008
        /*0074*/ 	.byte	0x00, 0xf4, 0x21, 0x00


	//----- nvinfo : EIATTR_KPARAM_INFO
	.align		4
.L_23:
        /*0078*/ 	.byte	0x04, 0x17
        /*007a*/ 	.short	(.L_25 - .L_24)
.L_24:
        /*007c*/ 	.word	0x00000000
        /*0080*/ 	.short	0x0000
        /*0082*/ 	.short	0x0000
        /*0084*/ 	.byte	0x00, 0xf4, 0x21, 0x00


	//----- nvinfo : EIATTR_SPARSE_MMA_MASK
	.align		4
.L_25:
        /*0088*/ 	.byte	0x03, 0x50
        /*008a*/ 	.short	0x0000


	//----- nvinfo : EIATTR_MAXREG_COUNT
	.align		4
        /*008c*/ 	.byte	0x03, 0x1b
        /*008e*/ 	.short	0x00ff


	//----- nvinfo : EIATTR_EXIT_INSTR_OFFSETS
	.align		4
        /*0090*/ 	.byte	0x04, 0x1c
        /*0092*/ 	.short	(.L_27 - .L_26)


	//   ....[0]....
.L_26:
        /*0094*/ 	.word	0x000006b0


	//   ....[1]....
        /*0098*/ 	.word	0x00000760


	//----- nvinfo : EIATTR_REQNTID
	.align		4
.L_27:
        /*009c*/ 	.byte	0x04, 0x10
        /*009e*/ 	.short	(.L_29 - .L_28)
.L_28:
        /*00a0*/ 	.word	0x00000080
        /*00a4*/ 	.word	0x00000001
        /*00a8*/ 	.word	0x00000001


	//----- nvinfo : EIATTR_CBANK_PARAM_SIZE
	.align		4
.L_29:
        /*00ac*/ 	.byte	0x03, 0x19
        /*00ae*/ 	.short	0x0038


	//----- nvinfo : EIATTR_PARAM_CBANK
	.align		4
        /*00b0*/ 	.byte	0x04, 0x0a
        /*00b2*/ 	.short	(.L_31 - .L_30)
	.align		4
.L_30:
        /*00b4*/ 	.word	index@(.nv.constant0.triton_poi_fused_add_div_mul_sub_20)
        /*00b8*/ 	.short	0x0210
        /*00ba*/ 	.short	0x0038


	//----- nvinfo : EIATTR_SW_WAR
	.align		4
.L_31:
        /*00bc*/ 	.byte	0x04, 0x36
        /*00be*/ 	.short	(.L_33 - .L_32)
.L_32:
        /*00c0*/ 	.word	0x00000008
.L_33:


//--------------------- .nv.callgraph             --------------------------
	.section	.nv.callgraph,"",@"SHT_CUDA_CALLGRAPH"
	.align	4
	.sectionentsize	8
	.align		4
        /*0000*/ 	.word	0x00000000
	.align		4
        /*0004*/ 	.word	0xffffffff
	.align		4
        /*0008*/ 	.word	0x00000000
	.align		4
        /*000c*/ 	.word	0xfffffffe
	.align		4
        /*0010*/ 	.word	0x00000000
	.align		4
        /*0014*/ 	.word	0xfffffffd
	.align		4
        /*0018*/ 	.word	0x00000000
	.align		4
        /*001c*/ 	.word	0xfffffffc


//--------------------- .text.triton_poi_fused_add_div_mul_sub_20 --------------------------
	.section	.text.triton_poi_fused_add_div_mul_sub_20,"ax",@progbits
	.sectionflags	@"SHF_BARRIERS=1"
	.align	128
        .global         triton_poi_fused_add_div_mul_sub_20
        .type           triton_poi_fused_add_div_mul_sub_20,@function
        .size           triton_poi_fused_add_div_mul_sub_20,(.L_x_1 - triton_poi_fused_add_div_mul_sub_20)
        .other          triton_poi_fused_add_div_mul_sub_20,@"STO_CUDA_ENTRY STV_DEFAULT"
triton_poi_fused_add_div_mul_sub_20:
.text.triton_poi_fused_add_div_mul_sub_20:
[----:B------:R-:W0:Y:S01]  /*0000*/  LDC R1, c[0x0][0x28] ;  /* 0x00000a00ff017b82 */ /* 0x000e220000000800 */
[----:B------:R-:W1:Y:S07]  /*0010*/  S2R R2, SR_TID.X ;  /* 0x0000000000027919 */ /* 0x000e6e0000002100 */
[----:B------:R-:W2:Y:S01]  /*0020*/  LDC.64 R8, c[0x0][0x228] ;  /* 0x00008a00ff087b82 */ /* 0x000ea20000000a00 */
[----:B------:R-:W-:Y:S01]  /*0030*/  CS2R R6, SRZ ;  /* 0x0000000000067805 */ /* 0x000fe2000001ff00 */
[----:B------:R-:W-:Y:S01]  /*0040*/  ULDC.64 UR6, c[0x0][0x208] ;  /* 0x0000820000067ab9 */ /* 0x000fe20000000a00 */
[----:B------:R-:W3:Y:S01]  /*0050*/  S2R R3, SR_CTAID.Y ;  /* 0x0000000000037919 */ /* 0x000ee20000002600 */
[----:B------:R-:W4:Y:S04]  /*0060*/  S2R R16, SR_CTAID.X ;  /* 0x0000000000107919 */ /* 0x000f280000002500 */
[----:B------:R-:W5:Y:S08]  /*0070*/  LDC.64 R20, c[0x0][0x218] ;  /* 0x00008600ff147b82 */ /* 0x000f700000000a00 */
[----:B------:R-:W2:Y:S01]  /*0080*/  LDC.64 R22, c[0x0][0x220] ;  /* 0x00008800ff167b82 */ /* 0x000ea20000000a00 */
[----:B------:R-:W-:-:S02]  /*0090*/  CS2R R12, SRZ ;  /* 0x00000000000c7805 */ /* 0x000fc4000001ff00 */
[----:B------:R-:W-:-:S05]  /*00a0*/  CS2R R14, SRZ ;  /* 0x00000000000e7805 */ /* 0x000fca000001ff00 */
[----:B------:R-:W5:Y:S01]  /*00b0*/  LDC.64 R24, c[0x0][0x210] ;  /* 0x00008400ff187b82 */ /* 0x000f620000000a00 */
[----:B-1----:R-:W-:Y:S01]  /*00c0*/  SHF.R.U32.HI R0, RZ, 0x4, R2 ;  /* 0x00000004ff007819 */ /* 0x002fe20000011602 */
[----:B------:R-:W-:Y:S01]  /*00d0*/  IMAD.SHL.U32 R17, R2, 0x4, RZ ;  /* 0x0000000402117824 */ /* 0x000fe200078e00ff */
[----:B---3--:R-:W-:Y:S02]  /*00e0*/  SHF.L.U32 R3, R3, 0x3, RZ ;  /* 0x0000000303037819 */ /* 0x008fe400000006ff */
[----:B------:R-:W-:Y:S02]  /*00f0*/  SGXT.U32 R0, R0, 0x3 ;  /* 0x000000030000781a */ /* 0x000fe40000000000 */
[----:B----4-:R-:W-:Y:S02]  /*0100*/  SHF.L.U32 R16, R16, 0x6, RZ ;  /* 0x0000000610107819 */ /* 0x010fe400000006ff */
[----:B------:R-:W-:Y:S02]  /*0110*/  LOP3.LUT R26, R3, R0, RZ, 0xfc, !PT ;  /* 0x00000000031a7212 */ /* 0x000fe400078efcff */
[----:B------:R-:W-:-:S03]  /*0120*/  LOP3.LUT R10, R16, 0x3c, R17, 0xf8, !PT ;  /* 0x0000003c100a7812 */ /* 0x000fc600078ef811 */
[----:B------:R-:W-:Y:S01]  /*0130*/  IMAD.HI R27, R26, 0x2aaaaaab, RZ ;  /* 0x2aaaaaab1a1b7827 */ /* 0x000fe200078e02ff */
[----:B------:R-:W-:-:S04]  /*0140*/  ISETP.GE.AND P0, PT, R10, 0x40, PT ;  /* 0x000000400a00780c */ /* 0x000fc80003f06270 */
[----:B------:R-:W-:Y:S02]  /*0150*/  SHF.R.U32.HI R4, RZ, 0x1f, R27 ;  /* 0x0000001fff047819 */ /* 0x000fe4000001161b */
[----:B------:R-:W-:Y:S02]  /*0160*/  ISETP.LT.AND P0, PT, R26, 0x300, !P0 ;  /* 0x000003001a00780c */ /* 0x000fe40004701270 */
[----:B------:R-:W-:Y:S02]  /*0170*/  LEA.HI.SX32 R27, R27, R4, 0x1b ;  /* 0x000000041b1b7211 */ /* 0x000fe400078fdaff */
[----:B------:R-:W-:Y:S02]  /*0180*/  CS2R R4, SRZ ;  /* 0x0000000000047805 */ /* 0x000fe4000001ff00 */
[----:B------:R-:W-:-:S05]  /*0190*/  LEA R11, R27, R10, 0x6 ;  /* 0x0000000a1b0b7211 */ /* 0x000fca00078e30ff */
[----:B--2---:R-:W-:-:S04]  /*01a0*/  IMAD.WIDE R18, R11, 0x4, R8 ;  /* 0x000000040b127825 */ /* 0x004fc800078e0208 */
[----:B------:R-:W-:Y:S01]  /*01b0*/  IMAD R9, R26, 0x40, R10 ;  /* 0x000000401a097824 */ /* 0x000fe200078e020a */
[----:B------:R1:W2:Y:S01]  /*01c0*/  @P0 LDG.E.EL.128 R4, desc[UR6][R18.64] ;  /* 0x0000000612040981 */ /* 0x0002a2000c2e1d00 */
[----:B0-----:R-:W-:Y:S01]  /*01d0*/  IMAD.WIDE R22, R11, 0x4, R22 ;  /* 0x000000040b167825 */ /* 0x001fe200078e0216 */
[----:B------:R-:W-:-:S03]  /*01e0*/  CS2R R10, SRZ ;  /* 0x00000000000a7805 */ /* 0x000fc6000001ff00 */
[----:B-----5:R-:W-:Y:S01]  /*01f0*/  IMAD.WIDE R20, R9, 0x4, R20 ;  /* 0x0000000409147825 */ /* 0x020fe200078e0214 */
[----:B------:R-:W-:Y:S01]  /*0200*/  CS2R R8, SRZ ;  /* 0x0000000000087805 */ /* 0x000fe2000001ff00 */
[----:B------:R-:W3:Y:S01]  /*0210*/  @P0 LDG.E.EL.128 R12, desc[UR6][R22.64] ;  /* 0x00000006160c0981 */ /* 0x000ee2000c2e1d00 */
[----:B-1----:R-:W0:Y:S04]  /*0220*/  LDC.64 R18, c[0x0][0x230] ;  /* 0x00008c00ff127b82 */ /* 0x002e280000000a00 */
[----:B------:R-:W3:Y:S01]  /*0230*/  @P0 LDG.E.EL.128 R8, desc[UR6][R20.64] ;  /* 0x0000000614080981 */ /* 0x000ee2000c2e1d00 */
[----:B------:R-:W-:Y:S01]  /*0240*/  ISETP.GE.AND P0, PT, R26, 0x300, PT ;  /* 0x000003001a00780c */ /* 0x000fe20003f06270 */
[----:B------:R-:W-:-:S04]  /*0250*/  IMAD R27, R27, -0xc0, R26 ;  /* 0xffffff401b1b7824 */ /* 0x000fc800078e021a */
[----:B------:R-:W-:-:S04]  /*0260*/  IMAD.WIDE R24, R27, 0x4, R24 ;  /* 0x000000041b187825 */ /* 0x000fc800078e0218 */
[----:B0-----:R-:W-:Y:S01]  /*0270*/  IMAD.WIDE R18, R27, 0x4, R18 ;  /* 0x000000041b127825 */ /* 0x001fe200078e0212 */
[----:B------:R-:W-:-:S06]  /*0280*/  CS2R R26, SRZ ;  /* 0x00000000001a7805 */ /* 0x000fcc000001ff00 */
[----:B------:R-:W4:Y:S04]  /*0290*/  @!P0 LDG.E.EL R27, desc[UR6][R24.64] ;  /* 0x00000006181b8981 */ /* 0x000f28000c2e1900 */
[----:B------:R0:W4:Y:S01]  /*02a0*/  @!P0 LDG.E.EL R26, desc[UR6][R18.64] ;  /* 0x00000006121a8981 */ /* 0x000122000c2e1900 */
[----:B------:R-:W-:Y:S01]  /*02b0*/  LOP3.LUT R3, R3, 0x4, R17, 0xf8, !PT ;  /* 0x0000000403037812 */ /* 0x000fe200078ef811 */
[----:B------:R-:W1:Y:S01]  /*02c0*/  S2UR UR5, SR_CgaCtaId ;  /* 0x00000000000579c3 */ /* 0x000e620000008800 */
[----:B------:R-:W-:Y:S01]  /*02d0*/  UMOV UR4, 0x400 ;  /* 0x0000040000047882 */ /* 0x000fe20000000000 */
[----:B0-----:R-:W-:Y:S01]  /*02e0*/  SHF.R.U32.HI R19, RZ, 0x1, R2 ;  /* 0x00000001ff137819 */ /* 0x001fe20000011602 */
[----:B-1----:R-:W-:-:S03]  /*02f0*/  UPRMT UR4, UR5, 0x654, UR4 ;  /* 0x0000065405047896 */ /* 0x002fc60008000004 */
[----:B------:R-:W-:-:S04]  /*0300*/  SGXT.U32 R19, R19, 0x6 ;  /* 0x000000061313781a */ /* 0x000fc80000000000 */
[----:B------:R-:W-:Y:S02]  /*0310*/  LOP3.LUT R16, R16, R19, RZ, 0xfc, !PT ;  /* 0x0000001310107212 */ /* 0x000fe400078efcff */
[----:B--2---:R-:W-:Y:S02]  /*0320*/  FSETP.GT.AND P6, PT, |R4|, 8.50705917302346158658e+37, PT ;  /* 0x7e8000000400780b */ /* 0x004fe40003fc4200 */
[----:B------:R-:W-:Y:S02]  /*0330*/  FSETP.GT.AND P5, PT, |R5|, 8.50705917302346158658e+37, PT ;  /* 0x7e8000000500780b */ /* 0x000fe40003fa4200 */
[----:B------:R-:W-:Y:S02]  /*0340*/  FSETP.GT.AND P4, PT, |R6|, 8.50705917302346158658e+37, PT ;  /* 0x7e8000000600780b */ /* 0x000fe40003f84200 */
[----:B------:R-:W-:Y:S02]  /*0350*/  FSETP.GT.AND P0, PT, |R7|, 8.50705917302346158658e+37, PT ;  /* 0x7e8000000700780b */ /* 0x000fe40003f04200 */
[----:B------:R-:W-:Y:S01]  /*0360*/  FSETP.GEU.AND P3, PT, |R4|, 1.175494350822287508e-38, PT ;  /* 0x008000000400780b */ /* 0x000fe20003f6e200 */
[----:B---3--:R-:W-:Y:S01]  /*0370*/  FADD R17, -R12, R8 ;  /* 0x000000080c117221 */ /* 0x008fe20000000100 */
[----:B------:R-:W-:-:S03]  /*0380*/  FSETP.GEU.AND P2, PT, |R5|, 1.175494350822287508e-38, PT ;  /* 0x008000000500780b */ /* 0x000fc60003f4e200 */
[----:B------:R-:W-:Y:S01]  /*0390*/  @P6 FMUL R4, R4, 0.25 ;  /* 0x3e80000004046820 */ /* 0x000fe20000400000 */
[C---:B------:R-:W-:Y:S01]  /*03a0*/  FSETP.GEU.AND P1, PT, |R6|.reuse, 1.175494350822287508e-38, PT ;  /* 0x008000000600780b */ /* 0x040fe20003f2e200 */
[----:B------:R-:W-:Y:S01]  /*03b0*/  @P6 FMUL R17, R17, 0.25 ;  /* 0x3e80000011116820 */ /* 0x000fe20000400000 */
[----:B------:R-:W-:Y:S01]  /*03c0*/  FSETP.GEU.AND P6, PT, |R7|, 1.175494350822287508e-38, PT ;  /* 0x008000000700780b */ /* 0x000fe20003fce200 */
[----:B------:R-:W-:Y:S01]  /*03d0*/  @P5 FMUL R5, R5, 0.25 ;  /* 0x3e80000005055820 */ /* 0x000fe20000400000 */
[----:B------:R-:W-:Y:S01]  /*03e0*/  @P4 FMUL R6, R6, 0.25 ;  /* 0x3e80000006064820 */ /* 0x000fe20000400000 */
[----:B------:R-:W-:Y:S02]  /*03f0*/  @P0 FMUL R7, R7, 0.25 ;  /* 0x3e80000007070820 */ /* 0x000fe40000400000 */
[----:B------:R-:W-:Y:S01]  /*0400*/  @!P3 FMUL R4, R4, 16777216 ;  /* 0x4b8000000404b820 */ /* 0x000fe20000400000 */
[----:B------:R-:W-:Y:S01]  /*0410*/  SHF.L.U32 R8, R2, 0x5, RZ ;  /* 0x0000000502087819 */ /* 0x000fe200000006ff */
[----:B------:R-:W-:-:S04]  /*0420*/  @!P2 FMUL R5, R5, 16777216 ;  /* 0x4b8000000505a820 */ /* 0x000fc80000400000 */
[----:B------:R-:W-:Y:S02]  /*0430*/  @!P1 FMUL R6, R6, 16777216 ;  /* 0x4b80000006069820 */ /* 0x000fe40000400000 */
[----:B------:R-:W-:Y:S01]  /*0440*/  @!P6 FMUL R7, R7, 16777216 ;  /* 0x4b8000000707e820 */ /* 0x000fe20000400000 */
[----:B------:R-:W0:Y:S01]  /*0450*/  MUFU.RCP R4, R4 ;  /* 0x0000000400047308 */ /* 0x000e220000001000 */
[----:B------:R-:W-:Y:S01]  /*0460*/  LOP3.LUT R23, R8, 0x1e0, RZ, 0xc0, !PT ;  /* 0x000001e008177812 */ /* 0x000fe200078ec0ff */
[----:B------:R-:W-:Y:S01]  /*0470*/  FADD R8, -R13, R9 ;  /* 0x000000090d087221 */ /* 0x000fe20000000100 */
[----:B------:R-:W-:Y:S01]  /*0480*/  FADD R10, -R14, R10 ;  /* 0x0000000a0e0a7221 */ /* 0x000fe20000000100 */
[----:B------:R-:W-:-:S04]  /*0490*/  FADD R11, -R15, R11 ;  /* 0x0000000b0f0b7221 */ /* 0x000fc80000000100 */
[----:B------:R-:W1:Y:S01]  /*04a0*/  MUFU.RCP R5, R5 ;  /* 0x0000000500057308 */ /* 0x000e620000001000 */
[----:B------:R-:W-:-:S07]  /*04b0*/  @P5 FMUL R8, R8, 0.25 ;  /* 0x3e80000008085820 */ /* 0x000fce0000400000 */
[----:B------:R-:W2:Y:S01]  /*04c0*/  MUFU.RCP R21, R6 ;  /* 0x0000000600157308 */ /* 0x000ea20000001000 */
[----:B------:R-:W-:-:S07]  /*04d0*/  @P4 FMUL R10, R10, 0.25 ;  /* 0x3e8000000a0a4820 */ /* 0x000fce0000400000 */
[----:B------:R-:W3:Y:S01]  /*04e0*/  MUFU.RCP R12, R7 ;  /* 0x00000007000c7308 */ /* 0x000ee20000001000 */
[----:B------:R-:W-:Y:S01]  /*04f0*/  @P0 FMUL R11, R11, 0.25 ;  /* 0x3e8000000b0b0820 */ /* 0x000fe20000400000 */
[----:B------:R-:W-:Y:S01]  /*0500*/  @!P3 FMUL R17, R17, 16777216 ;  /* 0x4b8000001111b820 */ /* 0x000fe20000400000 */
[----:B------:R-:W-:Y:S01]  /*0510*/  @!P2 FMUL R8, R8, 16777216 ;  /* 0x4b8000000808a820 */ /* 0x000fe20000400000 */
[----:B------:R-:W-:Y:S01]  /*0520*/  @!P1 FMUL R10, R10, 16777216 ;  /* 0x4b8000000a0a9820 */ /* 0x000fe20000400000 */
[----:B------:R-:W-:Y:S01]  /*0530*/  @!P6 FMUL R11, R11, 16777216 ;  /* 0x4b8000000b0be820 */ /* 0x000fe20000400000 */
[C---:B------:R-:W-:Y:S01]  /*0540*/  LOP3.LUT R0, R23.reuse, R0, RZ, 0xfc, !PT ;  /* 0x0000000017007212 */ /* 0x040fe200078efcff */
[----:B0-----:R-:W-:Y:S01]  /*0550*/  FMUL R17, R4, R17 ;  /* 0x0000001104117220 */ /* 0x001fe20000400000 */
[----:B------:R-:W-:Y:S01]  /*0560*/  LEA R23, R23, UR4, 0x1 ;  /* 0x0000000417177c11 */ /* 0x000fe2000f8e08ff */
[----:B-1----:R-:W-:Y:S01]  /*0570*/  FMUL R5, R5, R8 ;  /* 0x0000000805057220 */ /* 0x002fe20000400000 */
[----:B--2---:R-:W-:Y:S01]  /*0580*/  FMUL R21, R21, R10 ;  /* 0x0000000a15157220 */ /* 0x004fe20000400000 */
[----:B----4-:R-:W-:Y:S01]  /*0590*/  FFMA R17, R17, R27, R26 ;  /* 0x0000001b11117223 */ /* 0x010fe2000000001a */
[----:B---3--:R-:W-:Y:S01]  /*05a0*/  FMUL R11, R12, R11 ;  /* 0x0000000b0c0b7220 */ /* 0x008fe20000400000 */
[----:B------:R-:W-:-:S02]  /*05b0*/  IMAD R0, R0, 0x4, R23 ;  /* 0x0000000400007824 */ /* 0x000fc400078e0217 */
[-CC-:B------:R-:W-:Y:S01]  /*05c0*/  FFMA R5, R5, R27.reuse, R26.reuse ;  /* 0x0000001b05057223 */ /* 0x180fe2000000001a */
[-CC-:B------:R-:W-:Y:S01]  /*05d0*/  FFMA R21, R21, R27.reuse, R26.reuse ;  /* 0x0000001b15157223 */ /* 0x180fe2000000001a */
[----:B------:R-:W-:Y:S01]  /*05e0*/  FFMA R11, R11, R27, R26 ;  /* 0x0000001b0b0b7223 */ /* 0x000fe2000000001a */
[----:B------:R0:W-:Y:S04]  /*05f0*/  STS [R0], R17 ;  /* 0x0000001100007388 */ /* 0x0001e80000000800 */
[----:B------:R0:W-:Y:S04]  /*0600*/  STS [R0+0x30], R5 ;  /* 0x0000300500007388 */ /* 0x0001e80000000800 */
[----:B------:R0:W-:Y:S04]  /*0610*/  STS [R0+0x60], R21 ;  /* 0x0000601500007388 */ /* 0x0001e80000000800 */
[----:B------:R0:W-:Y:S01]  /*0620*/  STS [R0+0x90], R11 ;  /* 0x0000900b00007388 */ /* 0x0001e20000000800 */
[----:B------:R-:W-:Y:S01]  /*0630*/  BAR.SYNC.DEFER_BLOCKING 0x0 ;  /* 0x0000000000007b1d */ /* 0x000fe20000010000 */
[----:B------:R-:W-:-:S04]  /*0640*/  ISETP.GE.AND P0, PT, R16, 0x40, PT ;  /* 0x000000401000780c */ /* 0x000fc80003f06270 */
[----:B------:R-:W-:Y:S02]  /*0650*/  ISETP.LT.AND P0, PT, R3, 0x300, !P0 ;  /* 0x000003000300780c */ /* 0x000fe40004701270 */
[C---:B------:R-:W-:Y:S02]  /*0660*/  SHF.L.U32 R4, R2.reuse, 0x3, RZ ;  /* 0x0000000302047819 */ /* 0x040fe400000006ff */
[----:B------:R-:W-:Y:S02]  /*0670*/  SHF.L.U32 R2, R2, 0x4, RZ ;  /* 0x0000000402027819 */ /* 0x000fe400000006ff */
[----:B------:R-:W-:Y:S02]  /*0680*/  LOP3.LUT R4, R4, 0x3f0, RZ, 0xc0, !PT ;  /* 0x000003f004047812 */ /* 0x000fe400078ec0ff */
[----:B------:R-:W-:-:S04]  /*0690*/  LOP3.LUT R7, R2, 0x7f0, RZ, 0xc0, !PT ;  /* 0x000007f002077812 */ /* 0x000fc800078ec0ff */
[----:B------:R-:W-:Y:S01]  /*06a0*/  IADD3 R4, R7, UR4, R4 ;  /* 0x0000000407047c10 */ /* 0x000fe2000fffe004 */
[----:B0-----:R-:W-:Y:S06]  /*06b0*/  @!P0 EXIT ;  /* 0x000000000000894d */ /* 0x001fec0003800000 */
[----:B------:R-:W0:Y:S01]  /*06c0*/  LDS.128 R4, [R4] ;  /* 0x0000000004047984 */ /* 0x000e220000000c00 */
[----:B------:R-:W-:Y:S01]  /*06d0*/  IMAD.HI R0, R3, 0x2aaaaaab, RZ ;  /* 0x2aaaaaab03007827 */ /* 0x000fe200078e02ff */
[----:B------:R-:W1:Y:S04]  /*06e0*/  LDC.64 R8, c[0x0][0x238] ;  /* 0x00008e00ff087b82 */ /* 0x000e680000000a00 */
[----:B------:R-:W-:-:S04]  /*06f0*/  SHF.R.U32.HI R11, RZ, 0x1f, R0 ;  /* 0x0000001fff0b7819 */ /* 0x000fc80000011600 */
[----:B------:R-:W-:-:S05]  /*0700*/  LEA.HI.SX32 R0, R0, R11, 0x1b ;  /* 0x0000000b00007211 */ /* 0x000fca00078fdaff */
[----:B------:R-:W-:-:S04]  /*0710*/  IMAD R3, R0, -0xc0, R3 ;  /* 0xffffff4000037824 */ /* 0x000fc800078e0203 */
[----:B------:R-:W-:-:S04]  /*0720*/  IMAD R3, R16, 0xc0, R3 ;  /* 0x000000c010037824 */ /* 0x000fc800078e0203 */
[----:B------:R-:W-:-:S04]  /*0730*/  IMAD R3, R0, 0x3000, R3 ;  /* 0x0000300000037824 */ /* 0x000fc800078e0203 */
[----:B-1----:R-:W-:-:S05]  /*0740*/  IMAD.WIDE R2, R3, 0x4, R8 ;  /* 0x0000000403027825 */ /* 0x002fca00078e0208 */
[----:B0-----:R-:W-:Y:S01]  /*0750*/  STG.E.128 desc[UR6][R2.64], R4 ;  /* 0x0000000402007986 */ /* 0x001fe2000c101d06 */
[----:B------:R-:W-:Y:S05]  /*0760*/  EXIT ;  /* 0x000000000000794d */ /* 0x000fea0003800000 */
.L_x_0:
[----:B------:R-:W-:-:S00]  /*0770*/  BRA `(.L_x_0) ;  /* 0xfffffffc00fc7947 */ /* 0x000fc0000383ffff */
[----:B------:R-:W-:-:S00]  /*0780*/  NOP ;  /* 0x0000000000007918 */ /* 0x000fc00000000000 */
[----:B------:R-:W-:-:S00]  /*0790*/  NOP ;  /* 0x0000000000007918 */ /* 0x000fc00000000000 */
[----:B------:R-:W-:-:S00]  /*07a0*/  NOP ;  /* 0x0000000000007918 */ /* 0x000fc00000000000 */
[----:B------:R-:W-:-:S00]  /*07b0*/  NOP ;  /* 0x0000000000007918 */ /* 0x000fc00000000000 */
[----:B------:R-:W-:-:S00]  /*07c0*/  NOP ;  /* 0x0000000000007918 */ /* 0x000fc00000000000 */
[----:B------:R-:W-:-:S00]  /*07d0*/  NOP ;  /* 0x0000000000007918 */ /* 0x000fc00000000000 */
[----:B------:R-:W-:-:S00]  /*07e0*/  NOP ;  /* 0x0000000000007918 */ /* 0x000fc00000000000 */
[----:B------:R-:W-:-:S00]  /*07f0*/  NOP ;  /* 0x0000000000007918 */ /* 0x000fc00000000000 */
.L_x_1:


//--------------------- .nv.shared.triton_poi_fused_add_div_mul_sub_20 --------------------------
	.section	.nv.shared.triton_poi_fused_add_div_mul_sub_20,"aw",@nobits
	.sectionflags	@""
	.align	16
	.zero		1024


//--------------------- .nv.constant0.triton_poi_fused_add_div_mul_sub_20 --------------------------
	.section	.nv.constant0.triton_poi_fused_add_div_mul_sub_20,"a",@progbits
	.sectionflags	@""
	.align	4
.nv.constant0.triton_poi_fused_add_div_mul_sub_20:
	.zero		584
